//
// Generated by NVIDIA NVVM Compiler
//
// Compiler Build ID: CL-36424714
// Cuda compilation tools, release 13.0, V13.0.88
// Based on NVVM 20.0.0
//

.version 9.0
.target sm_100
.address_size 64

	// .globl	_Z5hellov
.extern .func  (.param .b32 func_retval0) vprintf
(
	.param .b64 vprintf_param_0,
	.param .b64 vprintf_param_1
)
;
.global .align 1 .b8 $str[120] = {72, 101, 108, 108, 111, 32, 119, 111, 114, 108, 100, 33, 32, 77, 121, 32, 98, 108, 111, 99, 107, 32, 105, 110, 100, 101, 120, 32, 105, 115, 32, 40, 37, 100, 44, 37, 100, 41, 32, 91, 71, 114, 105, 100, 32, 100, 105, 109, 115, 61, 40, 37, 100, 44, 37, 100, 41, 93, 44, 32, 51, 68, 45, 116, 104, 114, 101, 97, 100, 32, 105, 110, 100, 101, 120, 32, 119, 105, 116, 104, 105, 110, 32, 98, 108, 111, 99, 107, 61, 40, 37, 100, 44, 37, 100, 44, 37, 100, 41, 32, 61, 62, 32, 116, 104, 114, 101, 97, 100, 32, 105, 110, 100, 101, 120, 61, 37, 100, 10};
.global .align 1 .b8 $str$1[169] = {72, 101, 108, 108, 111, 32, 119, 111, 114, 108, 100, 33, 32, 77, 121, 32, 98, 108, 111, 99, 107, 32, 105, 110, 100, 101, 120, 32, 105, 115, 32, 40, 37, 100, 44, 37, 100, 41, 32, 91, 71, 114, 105, 100, 32, 100, 105, 109, 115, 61, 40, 37, 100, 44, 37, 100, 41, 93, 44, 32, 51, 68, 45, 116, 104, 114, 101, 97, 100, 32, 105, 110, 100, 101, 120, 32, 119, 105, 116, 104, 105, 110, 32, 98, 108, 111, 99, 107, 61, 40, 37, 100, 44, 37, 100, 44, 37, 100, 41, 32, 61, 62, 32, 116, 104, 114, 101, 97, 100, 32, 105, 110, 100, 101, 120, 61, 37, 100, 32, 91, 35, 35, 35, 32, 116, 104, 105, 115, 32, 116, 104, 114, 101, 97, 100, 32, 119, 111, 117, 108, 100, 32, 110, 111, 116, 32, 98, 101, 32, 117, 115, 101, 100, 32, 102, 111, 114, 32, 78, 61, 37, 100, 32, 35, 35, 35, 93, 10};

.visible .entry _Z5hellov()
{
	.local .align 8 .b8 	__local_depot0[40];
	.reg .b64 	%SP;
	.reg .b64 	%SPL;
	.reg .pred 	%p<2>;
	.reg .b32 	%r<21>;
	.reg .b64 	%rd<9>;

	mov.u64 	%SPL, __local_depot0;
	cvta.local.u64 	%SP, %SPL;
	add.u64 	%rd2, %SP, 0;
	add.u64 	%rd1, %SPL, 0;
	mov.u32 	%r1, %ctaid.x;
	mov.u32 	%r2, %ctaid.y;
	mov.u32 	%r3, %nctaid.x;
	mad.lo.s32 	%r7, %r2, %r3, %r1;
	mov.u32 	%r8, %ntid.x;
	mov.u32 	%r9, %ntid.y;
	mov.u32 	%r10, %ntid.z;
	mov.u32 	%r11, %tid.z;
	mov.u32 	%r4, %tid.y;
	mov.u32 	%r5, %tid.x;
	mad.lo.s32 	%r12, %r7, %r10, %r11;
	mad.lo.s32 	%r13, %r12, %r9, %r4;
	mad.lo.s32 	%r6, %r13, %r8, %r5;
	setp.gt.s32 	%p1, %r6, 19999;
	@%p1 bra 	$L__BB0_2;
	mov.u32 	%r18, %nctaid.y;
	st.local.v2.u32 	[%rd1], {%r1, %r2};
	st.local.v2.u32 	[%rd1+8], {%r3, %r18};
	st.local.v2.u32 	[%rd1+16], {%r5, %r4};
	st.local.v2.u32 	[%rd1+24], {%r4, %r6};
	mov.u64 	%rd6, $str;
	cvta.global.u64 	%rd7, %rd6;
	{ // callseq 1, 0
	.param .b64 param0;
	st.param.b64 	[param0], %rd7;
	.param .b64 param1;
	st.param.b64 	[param1], %rd2;
	.param .b32 retval0;
	call.uni (retval0), 
	vprintf, 
	(
	param0, 
	param1
	);
	ld.param.b32 	%r19, [retval0];
	} // callseq 1
	bra.uni 	$L__BB0_3;
$L__BB0_2:
	mov.u32 	%r14, %nctaid.y;
	st.local.v2.u32 	[%rd1], {%r1, %r2};
	st.local.v2.u32 	[%rd1+8], {%r3, %r14};
	st.local.v2.u32 	[%rd1+16], {%r5, %r4};
	st.local.v2.u32 	[%rd1+24], {%r4, %r6};
	mov.b32 	%r15, 20000;
	st.local.u32 	[%rd1+32], %r15;
	mov.u64 	%rd3, $str$1;
	cvta.global.u64 	%rd4, %rd3;
	{ // callseq 0, 0
	.param .b64 param0;
	st.param.b64 	[param0], %rd4;
	.param .b64 param1;
	st.param.b64 	[param1], %rd2;
	.param .b32 retval0;
	call.uni (retval0), 
	vprintf, 
	(
	param0, 
	param1
	);
	ld.param.b32 	%r16, [retval0];
	} // callseq 0
$L__BB0_3:
	ret;

}


// ===== COMPILED SASS (sm_100) =====

	.target	sm_100

	.elftype	@"ET_EXEC"


//--------------------- .note.nv.tkinfo           --------------------------
	.section	.note.nv.tkinfo,"",@"SHT_NOTE"
	.sectionflags	@"SHF_NOTE_NV_TKINFO"
	.tkinfo
        /*0018*/ 	.word	0x00000002
        /*0030*/ 	.string	""
        /*0030*/ 	.string	"ptxas"
        /*0030*/ 	.string	"Cuda compilation tools, release 13.0, V13.0.88"
        /*0030*/ 	.string	"Build cuda_13.0.r13.0/compiler.36424714_0"
        /*0030*/ 	.string	"-arch sm_100 -m 64 "



//--------------------- .note.nv.cuinfo           --------------------------
	.section	.note.nv.cuinfo,"",@"SHT_NOTE"
	.sectionflags	@"SHF_NOTE_NV_CUINFO"
        /*0018*/ 	.short	0x0002
        /*001a*/ 	.short	0x0064
        /*001c*/ 	.short	0x0082
	.zero		2


//--------------------- .nv.info                  --------------------------
	.section	.nv.info,"",@"SHT_CUDA_INFO"
	.align	4


	//----- nvinfo : EIATTR_REGCOUNT
	.align		4
        /*0000*/ 	.byte	0x04, 0x2f
        /*0002*/ 	.short	(.L_3 - .L_2)
	.align		4
.L_2:
        /*0004*/ 	.word	index@(_Z5hellov)
        /*0008*/ 	.word	0x00000018


	//----- nvinfo : EIATTR_FRAME_SIZE
	.align		4
.L_3:
        /*000c*/ 	.byte	0x04, 0x11
        /*000e*/ 	.short	(.L_5 - .L_4)
	.align		4
.L_4:
        /*0010*/ 	.word	index@(_Z5hellov)
        /*0014*/ 	.word	0x00000028


	//----- nvinfo : EIATTR_MIN_STACK_SIZE
	.align		4
.L_5:
        /*0018*/ 	.byte	0x04, 0x12
        /*001a*/ 	.short	(.L_7 - .L_6)
	.align		4
.L_6:
        /*001c*/ 	.word	index@(_Z5hellov)
        /*0020*/ 	.word	0x00000028
.L_7:


//--------------------- .nv.compat                --------------------------
	.section	.nv.compat,"",@"SHT_CUDA_COMPAT_INFO"
	.align	4
        /*0000*/ 	.byte	0x02, 0x09, 0x00, 0x00, 0x02, 0x02, 0x01, 0x00, 0x02, 0x05, 0x05, 0x00, 0x03, 0x07, 0x01, 0x01
        /*0010*/ 	.byte	0x02, 0x03, 0x00, 0x00, 0x02, 0x06, 0x01, 0x00, 0x04, 0x0b, 0x08, 0x00, 0x09, 0x00, 0x00, 0x00
        /*0020*/ 	.byte	0x00, 0x00, 0x00, 0x00


//--------------------- .nv.info._Z5hellov        --------------------------
	.section	.nv.info._Z5hellov,"",@"SHT_CUDA_INFO"
	.sectionflags	@""
	.align	4


	//----- nvinfo : EIATTR_CUDA_API_VERSION
	.align		4
        /*0000*/ 	.byte	0x04, 0x37
        /*0002*/ 	.short	(.L_9 - .L_8)
.L_8:
        /*0004*/ 	.word	0x00000082


	//----- nvinfo : EIATTR_SPARSE_MMA_MASK
	.align		4
.L_9:
        /*0008*/ 	.byte	0x03, 0x50
        /*000a*/ 	.short	0x0000


	//----- nvinfo : EIATTR_MAXREG_COUNT
	.align		4
        /*000c*/ 	.byte	0x03, 0x1b
        /*000e*/ 	.short	0x00ff


	//----- nvinfo : EIATTR_EXTERNS
	.align		4
        /*0010*/ 	.byte	0x04, 0x0f
        /*0012*/ 	.short	(.L_11 - .L_10)


	//   ....[0]....
	.align		4
.L_10:
        /*0014*/ 	.word	index@(vprintf)


	//----- nvinfo : EIATTR_MERCURY_ISA_VERSION
	.align		4
.L_11:
        /*0018*/ 	.byte	0x03, 0x5f
        /*001a*/ 	.short	0x0101


	//----- nvinfo : EIATTR_VRC_CTA_INIT_COUNT
	.align		4
        /*001c*/ 	.byte	0x02, 0x4a
	.zero		1
	.zero		1


	//----- nvinfo : EIATTR_SYSCALL_OFFSETS
	.align		4
        /*0020*/ 	.byte	0x04, 0x46
        /*0022*/ 	.short	(.L_13 - .L_12)


	//   ....[0]....
.L_12:
        /*0024*/ 	.word	0x00000210


	//   ....[1]....
        /*0028*/ 	.word	0x00000310


	//----- nvinfo : EIATTR_EXIT_INSTR_OFFSETS
	.align		4
.L_13:
        /*002c*/ 	.byte	0x04, 0x1c
        /*002e*/ 	.short	(.L_15 - .L_14)


	//   ....[0]....
.L_14:
        /*0030*/ 	.word	0x00000220


	//   ....[1]....
        /*0034*/ 	.word	0x00000320


	//----- nvinfo : EIATTR_CRS_STACK_SIZE
	.align		4
.L_15:
        /*0038*/ 	.byte	0x04, 0x1e
        /*003a*/ 	.short	(.L_17 - .L_16)
.L_16:
        /*003c*/ 	.word	0x00000000


	//----- nvinfo : EIATTR_SW_WAR
	.align		4
.L_17:
        /*0040*/ 	.byte	0x04, 0x36
        /*0042*/ 	.short	(.L_19 - .L_18)
.L_18:
        /*0044*/ 	.word	0x00000008
.L_19:


//--------------------- .nv.callgraph             --------------------------
	.section	.nv.callgraph,"",@"SHT_CUDA_CALLGRAPH"
	.align	4
	.sectionentsize	8
	.align		4
        /*0000*/ 	.word	0x00000000
	.align		4
        /*0004*/ 	.word	0xffffffff
	.align		4
        /*0008*/ 	.word	index@(_Z5hellov)
	.align		4
        /*000c*/ 	.word	index@(vprintf)
	.align		4
        /*0010*/ 	.word	0x00000000
	.align		4
        /*0014*/ 	.word	0xfffffffe
	.align		4
        /*0018*/ 	.word	0x00000000
	.align		4
        /*001c*/ 	.word	0xfffffffd
	.align		4
        /*0020*/ 	.word	0x00000000
	.align		4
        /*0024*/ 	.word	0xfffffffc


//--------------------- .nv.constant4             --------------------------
	.section	.nv.constant4,"a",@progbits
	.align	8
	.align		8
.nv.constant4:
        /*0000*/ 	.dword	vprintf
	.align		8
        /*0008*/ 	.dword	$str
	.align		8
        /*0010*/ 	.dword	$str$1


//--------------------- .text._Z5hellov           --------------------------
	.section	.text._Z5hellov,"ax",@progbits
	.align	128
        .global         _Z5hellov
        .type           _Z5hellov,@function
        .size           _Z5hellov,(.L_x_4 - _Z5hellov)
        .other          _Z5hellov,@"STO_CUDA_ENTRY STV_DEFAULT"
_Z5hellov:
.text._Z5hellov:
[----:B------:R-:W0:Y:S01]  /*0000*/  LDC R1, c[0x0][0x37c] ;  /* 0x0000df00ff017b82 */ /* 0x000e220000000800 */
[----:B------:R-:W1:Y:S01]  /*0010*/  S2R R8, SR_CTAID.X ;  /* 0x0000000000087919 */ /* 0x000e620000002500 */
[----:B------:R-:W2:Y:S06]  /*0020*/  LDCU UR5, c[0x0][0x2fc] ;  /* 0x00005f80ff0577ac */ /* 0x000eac0008000800 */
[----:B------:R-:W1:Y:S01]  /*0030*/  LDC R10, c[0x0][0x370] ;  /* 0x0000dc00ff0a7b82 */ /* 0x000e620000000800 */
[----:B0-----:R-:W-:Y:S01]  /*0040*/  VIADD R1, R1, 0xffffffd8 ;  /* 0xffffffd801017836 */ /* 0x001fe20000000000 */
[----:B------:R-:W1:Y:S01]  /*0050*/  S2R R9, SR_CTAID.Y ;  /* 0x0000000000097919 */ /* 0x000e620000002600 */
[----:B------:R-:W0:Y:S01]  /*0060*/  LDCU UR6, c[0x0][0x360] ;  /* 0x00006c00ff0677ac */ /* 0x000e220008000800 */
[----:B------:R-:W3:Y:S01]  /*0070*/  S2R R3, SR_TID.Z ;  /* 0x0000000000037919 */ /* 0x000ee20000002300 */
[----:B------:R-:W4:Y:S01]  /*0080*/  LDCU UR7, c[0x0][0x364] ;  /* 0x00006c80ff0777ac */ /* 0x000f220008000800 */
[----:B------:R-:W4:Y:S01]  /*0090*/  S2R R13, SR_TID.Y ;  /* 0x00000000000d7919 */ /* 0x000f220000002200 */
[----:B------:R-:W3:Y:S01]  /*00a0*/  LDCU UR8, c[0x0][0x368] ;  /* 0x00006d00ff0877ac */ /* 0x000ee20008000800 */
[----:B------:R-:W0:Y:S01]  /*00b0*/  S2R R12, SR_TID.X ;  /* 0x00000000000c7919 */ /* 0x000e220000002100 */
[----:B------:R-:W5:Y:S02]  /*00c0*/  LDCU UR4, c[0x0][0x2f8] ;  /* 0x00005f00ff0477ac */ /* 0x000f640008000800 */
[----:B-----5:R-:W-:Y:S01]  /*00d0*/  IADD3 R6, P1, PT, R1, UR4, RZ ;  /* 0x0000000401067c10 */ /* 0x020fe2000ff3e0ff */
[----:B-1----:R-:W-:-:S03]  /*00e0*/  IMAD R0, R9, R10, R8 ;  /* 0x0000000a09007224 */ /* 0x002fc600078e0208 */
[----:B--2---:R-:W-:Y:S01]  /*00f0*/  IADD3.X R7, PT, PT, RZ, UR5, RZ, P1, !PT ;  /* 0x00000005ff077c10 */ /* 0x004fe20008ffe4ff */
[----:B---3--:R-:W-:-:S04]  /*0100*/  IMAD R0, R0, UR8, R3 ;  /* 0x0000000800007c24 */ /* 0x008fc8000f8e0203 */
[----:B----4-:R-:W-:-:S04]  /*0110*/  IMAD R15, R0, UR7, R13 ;  /* 0x00000007000f7c24 */ /* 0x010fc8000f8e020d */
[----:B0-----:R-:W-:-:S05]  /*0120*/  IMAD R15, R15, UR6, R12 ;  /* 0x000000060f0f7c24 */ /* 0x001fca000f8e020c */
[----:B------:R-:W-:-:S13]  /*0130*/  ISETP.GT.AND P0, PT, R15, 0x4e1f, PT ;  /* 0x00004e1f0f00780c */ /* 0x000fda0003f04270 */
[----:B------:R-:W-:Y:S05]  /*0140*/  @P0 BRA `(.L_x_0) ;  /* 0x0000000000380947 */ /* 0x000fea0003800000 */
[----:B------:R-:W0:Y:S01]  /*0150*/  LDC R11, c[0x0][0x374] ;  /* 0x0000dd00ff0b7b82 */ /* 0x000e220000000800 */
[----:B------:R-:W-:Y:S01]  /*0160*/  IMAD.MOV.U32 R14, RZ, RZ, R13 ;  /* 0x000000ffff0e7224 */ /* 0x000fe200078e000d */
[----:B------:R-:W-:Y:S01]  /*0170*/  MOV R0, 0x0 ;  /* 0x0000000000007802 */ /* 0x000fe20000000f00 */
[----:B------:R1:W-:Y:S01]  /*0180*/  STL.64 [R1], R8 ;  /* 0x0000000801007387 */ /* 0x0003e20000100a00 */
[----:B------:R-:W2:Y:S03]  /*0190*/  LDCU.64 UR4, c[0x4][0x8] ;  /* 0x01000100ff0477ac */ /* 0x000ea60008000a00 */
[----:B------:R1:W-:Y:S01]  /*01a0*/  STL.64 [R1+0x10], R12 ;  /* 0x0000100c01007387 */ /* 0x0003e20000100a00 */
[----:B------:R1:W3:Y:S03]  /*01b0*/  LDC.64 R2, c[0x4][R0] ;  /* 0x0100000000027b82 */ /* 0x0002e60000000a00 */
[----:B------:R1:W-:Y:S01]  /*01c0*/  STL.64 [R1+0x18], R14 ;  /* 0x0000180e01007387 */ /* 0x0003e20000100a00 */
[----:B--2---:R-:W-:Y:S01]  /*01d0*/  MOV R4, UR4 ;  /* 0x0000000400047c02 */ /* 0x004fe20008000f00 */
[----:B------:R-:W-:-:S02]  /*01e0*/  IMAD.U32 R5, RZ, RZ, UR5 ;  /* 0x00000005ff057e24 */ /* 0x000fc4000f8e00ff */
[----:B0-----:R1:W-:Y:S05]  /*01f0*/  STL.64 [R1+0x8], R10 ;  /* 0x0000080a01007387 */ /* 0x0013ea0000100a00 */
[----:B------:R-:W-:-:S07]  /*0200*/  LEPC R20, `(.L_x_1) ;  /* 0x000000001014794e */ /* 0x000fce0000000000 */
[----:B-1-3--:R-:W-:Y:S05]  /*0210*/  CALL.ABS.NOINC R2 ;  /* 0x0000000002007343 */ /* 0x00afea0003c00000 */
.L_x_1:
[----:B------:R-:W-:Y:S05]  /*0220*/  EXIT ;  /* 0x000000000000794d */ /* 0x000fea0003800000 */
.L_x_0:
[----:B------:R-:W0:Y:S01]  /*0230*/  LDC R11, c[0x0][0x374] ;  /* 0x0000dd00ff0b7b82 */ /* 0x000e220000000800 */
[----:B------:R-:W-:Y:S01]  /*0240*/  MOV R2, 0x0 ;  /* 0x0000000000027802 */ /* 0x000fe20000000f00 */
[----:B------:R-:W-:Y:S01]  /*0250*/  IMAD.MOV.U32 R0, RZ, RZ, 0x4e20 ;  /* 0x00004e20ff007424 */ /* 0x000fe200078e00ff */
[----:B------:R-:W-:Y:S01]  /*0260*/  MOV R14, R13 ;  /* 0x0000000d000e7202 */ /* 0x000fe20000000f00 */
[----:B------:R1:W-:Y:S01]  /*0270*/  STL.64 [R1], R8 ;  /* 0x0000000801007387 */ /* 0x0003e20000100a00 */
[----:B------:R-:W2:Y:S03]  /*0280*/  LDCU.64 UR4, c[0x4][0x10] ;  /* 0x01000200ff0477ac */ /* 0x000ea60008000a00 */
[----:B------:R1:W-:Y:S01]  /*0290*/  STL.64 [R1+0x10], R12 ;  /* 0x0000100c01007387 */ /* 0x0003e20000100a00 */
[----:B------:R-:W3:Y:S03]  /*02a0*/  LDC.64 R2, c[0x4][R2] ;  /* 0x0100000002027b82 */ /* 0x000ee60000000a00 */
[----:B------:R1:W-:Y:S04]  /*02b0*/  STL.64 [R1+0x18], R14 ;  /* 0x0000180e01007387 */ /* 0x0003e80000100a00 */
[----:B------:R1:W-:Y:S01]  /*02c0*/  STL [R1+0x20], R0 ;  /* 0x0000200001007387 */ /* 0x0003e20000100800 */
[----:B--2---:R-:W-:-:S03]  /*02d0*/  MOV R4, UR4 ;  /* 0x0000000400047c02 */ /* 0x004fc60008000f00 */
[----:B0-----:R1:W-:Y:S01]  /*02e0*/  STL.64 [R1+0x8], R10 ;  /* 0x0000080a01007387 */ /* 0x0013e20000100a00 */
[----:B------:R-:W-:-:S07]  /*02f0*/  IMAD.U32 R5, RZ, RZ, UR5 ;  /* 0x00000005ff057e24 */ /* 0x000fce000f8e00ff */
[----:B------:R-:W-:-:S07]  /*0300*/  LEPC R20, `(.L_x_2) ;  /* 0x000000001014794e */ /* 0x000fce0000000000 */
[----:B-1-3--:R-:W-:Y:S05]  /*0310*/  CALL.ABS.NOINC R2 ;  /* 0x0000000002007343 */ /* 0x00afea0003c00000 */
.L_x_2:
[----:B------:R-:W-:Y:S05]  /*0320*/  EXIT ;  /* 0x000000000000794d */ /* 0x000fea0003800000 */
.L_x_3:
[----:B------:R-:W-:-:S00]  /*0330*/  BRA `(.L_x_3) ;  /* 0xfffffffc00fc7947 */ /* 0x000fc0000383ffff */
[----:B------:R-:W-:-:S00]  /*0340*/  NOP ;  /* 0x0000000000007918 */ /* 0x000fc00000000000 */
        /* <DEDUP_REMOVED lines=11> */
.L_x_4:


//--------------------- .nv.global.init           --------------------------
	.section	.nv.global.init,"aw",@progbits
.nv.global.init:
	.type		$str,@object
	.size		$str,($str$1 - $str)
$str:
        /*0000*/ 	.byte	0x48, 0x65, 0x6c, 0x6c, 0x6f, 0x20, 0x77, 0x6f, 0x72, 0x6c, 0x64, 0x21, 0x20, 0x4d, 0x79, 0x20
        /*0010*/ 	.byte	0x62, 0x6c, 0x6f, 0x63, 0x6b, 0x20, 0x69, 0x6e, 0x64, 0x65, 0x78, 0x20, 0x69, 0x73, 0x20, 0x28
        /*0020*/ 	.byte	0x25, 0x64, 0x2c, 0x25, 0x64, 0x29, 0x20, 0x5b, 0x47, 0x72, 0x69, 0x64, 0x20, 0x64, 0x69, 0x6d
        /*0030*/ 	.byte	0x73, 0x3d, 0x28, 0x25, 0x64, 0x2c, 0x25, 0x64, 0x29, 0x5d, 0x2c, 0x20, 0x33, 0x44, 0x2d, 0x74
        /*0040*/ 	.byte	0x68, 0x72, 0x65, 0x61, 0x64, 0x20, 0x69, 0x6e, 0x64, 0x65, 0x78, 0x20, 0x77, 0x69, 0x74, 0x68
        /*0050*/ 	.byte	0x69, 0x6e, 0x20, 0x62, 0x6c, 0x6f, 0x63, 0x6b, 0x3d, 0x28, 0x25, 0x64, 0x2c, 0x25, 0x64, 0x2c
        /*0060*/ 	.byte	0x25, 0x64, 0x29, 0x20, 0x3d, 0x3e, 0x20, 0x74, 0x68, 0x72, 0x65, 0x61, 0x64, 0x20, 0x69, 0x6e
        /*0070*/ 	.byte	0x64, 0x65, 0x78, 0x3d, 0x25, 0x64, 0x0a, 0x00
	.type		$str$1,@object
	.size		$str$1,(.L_1 - $str$1)
$str$1:
        /*0078*/ 	.byte	0x48, 0x65, 0x6c, 0x6c, 0x6f, 0x20, 0x77, 0x6f, 0x72, 0x6c, 0x64, 0x21, 0x20, 0x4d, 0x79, 0x20
        /* <DEDUP_REMOVED lines=9> */
        /*0118*/ 	.byte	0x25, 0x64, 0x20, 0x23, 0x23, 0x23, 0x5d, 0x0a, 0x00
.L_1:


//--------------------- .nv.shared.reserved.0     --------------------------
	.section	.nv.shared.reserved.0,"aw",@nobits
	.weak		__nv_reservedSMEM_offset_0_alias
	.size		__nv_reservedSMEM_offset_0_alias, 0, 64
	.other		__nv_reservedSMEM_offset_0_alias,@"STO_CUDA_RESERVED_SHARED STV_DEFAULT"
__nv_reservedSMEM_offset_0_alias:
	.zero		0
	.zero		64


//--------------------- .nv.constant0._Z5hellov   --------------------------
	.section	.nv.constant0._Z5hellov,"a",@progbits
	.sectionflags	@""
	.align	4
.nv.constant0._Z5hellov:
	.zero		896


//--------------------- SYMBOLS --------------------------

	.type		.nv.reservedSmem.offset0,@object
	.size		.nv.reservedSmem.offset0,0x4
	.type		vprintf,@function
